//
// Generated by NVIDIA NVVM Compiler
//
// Compiler Build ID: CL-36424714
// Cuda compilation tools, release 13.0, V13.0.88
// Based on NVVM 20.0.0
//

.version 9.0
.target sm_100
.address_size 64

	// .globl	_Z11cudaKernel1PiS_S_S_i
.extern .func  (.param .b32 func_retval0) vprintf
(
	.param .b64 vprintf_param_0,
	.param .b64 vprintf_param_1
)
;
.global .align 1 .b8 $str[14] = {10, 67, 97, 58, 37, 100, 9, 9, 85, 97, 58, 37, 100};

.visible .entry _Z11cudaKernel1PiS_S_S_i(
	.param .u64 .ptr .align 1 _Z11cudaKernel1PiS_S_S_i_param_0,
	.param .u64 .ptr .align 1 _Z11cudaKernel1PiS_S_S_i_param_1,
	.param .u64 .ptr .align 1 _Z11cudaKernel1PiS_S_S_i_param_2,
	.param .u64 .ptr .align 1 _Z11cudaKernel1PiS_S_S_i_param_3,
	.param .u32 _Z11cudaKernel1PiS_S_S_i_param_4
)
{
	.reg .pred 	%p<17>;
	.reg .b32 	%r<49>;
	.reg .b64 	%rd<19>;

	ld.param.u64 	%rd9, [_Z11cudaKernel1PiS_S_S_i_param_0];
	ld.param.u64 	%rd10, [_Z11cudaKernel1PiS_S_S_i_param_1];
	ld.param.u64 	%rd7, [_Z11cudaKernel1PiS_S_S_i_param_2];
	ld.param.u64 	%rd8, [_Z11cudaKernel1PiS_S_S_i_param_3];
	ld.param.u32 	%r27, [_Z11cudaKernel1PiS_S_S_i_param_4];
	cvta.to.global.u64 	%rd1, %rd9;
	cvta.to.global.u64 	%rd11, %rd10;
	mov.u32 	%r28, %ctaid.x;
	mov.u32 	%r29, %ntid.x;
	mov.u32 	%r30, %tid.x;
	mad.lo.s32 	%r1, %r28, %r29, %r30;
	mul.wide.s32 	%rd12, %r1, 4;
	add.s64 	%rd2, %rd11, %rd12;
	ld.global.u32 	%r31, [%rd2];
	setp.ne.s32 	%p1, %r31, 1;
	@%p1 bra 	$L__BB0_23;
	mov.b32 	%r32, 0;
	st.global.u32 	[%rd2], %r32;
	setp.lt.s32 	%p2, %r27, 1;
	@%p2 bra 	$L__BB0_23;
	mul.lo.s32 	%r2, %r27, %r1;
	cvta.to.global.u64 	%rd13, %rd8;
	add.s64 	%rd3, %rd13, %rd12;
	cvta.to.global.u64 	%rd15, %rd7;
	add.s64 	%rd4, %rd15, %rd12;
	and.b32  	%r3, %r27, 3;
	setp.lt.u32 	%p3, %r27, 4;
	mov.b32 	%r46, 0;
	@%p3 bra 	$L__BB0_17;
	and.b32  	%r46, %r27, 2147483644;
	neg.s32 	%r45, %r46;
	add.s64 	%rd5, %rd1, 8;
	mov.u32 	%r44, %r2;
$L__BB0_4:
	mul.wide.s32 	%rd16, %r44, 4;
	add.s64 	%rd6, %rd5, %rd16;
	ld.global.u32 	%r8, [%rd6+-8];
	setp.eq.s32 	%p4, %r8, 0;
	@%p4 bra 	$L__BB0_7;
	ld.global.u32 	%r34, [%rd3];
	ld.global.u32 	%r35, [%rd4];
	add.s32 	%r9, %r8, %r35;
	setp.ge.s32 	%p5, %r34, %r9;
	@%p5 bra 	$L__BB0_7;
	st.global.u32 	[%rd3], %r9;
$L__BB0_7:
	ld.global.u32 	%r10, [%rd6+-4];
	setp.eq.s32 	%p6, %r10, 0;
	@%p6 bra 	$L__BB0_10;
	ld.global.u32 	%r36, [%rd3];
	ld.global.u32 	%r37, [%rd4];
	add.s32 	%r11, %r10, %r37;
	setp.ge.s32 	%p7, %r36, %r11;
	@%p7 bra 	$L__BB0_10;
	st.global.u32 	[%rd3], %r11;
$L__BB0_10:
	ld.global.u32 	%r12, [%rd6];
	setp.eq.s32 	%p8, %r12, 0;
	@%p8 bra 	$L__BB0_13;
	ld.global.u32 	%r38, [%rd3];
	ld.global.u32 	%r39, [%rd4];
	add.s32 	%r13, %r12, %r39;
	setp.ge.s32 	%p9, %r38, %r13;
	@%p9 bra 	$L__BB0_13;
	st.global.u32 	[%rd3], %r13;
$L__BB0_13:
	ld.global.u32 	%r14, [%rd6+4];
	setp.eq.s32 	%p10, %r14, 0;
	@%p10 bra 	$L__BB0_16;
	ld.global.u32 	%r40, [%rd3];
	ld.global.u32 	%r41, [%rd4];
	add.s32 	%r15, %r14, %r41;
	setp.ge.s32 	%p11, %r40, %r15;
	@%p11 bra 	$L__BB0_16;
	st.global.u32 	[%rd3], %r15;
$L__BB0_16:
	add.s32 	%r45, %r45, 4;
	add.s32 	%r44, %r44, 4;
	setp.ne.s32 	%p12, %r45, 0;
	@%p12 bra 	$L__BB0_4;
$L__BB0_17:
	setp.eq.s32 	%p13, %r3, 0;
	@%p13 bra 	$L__BB0_23;
	add.s32 	%r48, %r46, %r2;
	neg.s32 	%r47, %r3;
$L__BB0_19:
	.pragma "nounroll";
	mul.wide.s32 	%rd17, %r48, 4;
	add.s64 	%rd18, %rd1, %rd17;
	ld.global.u32 	%r23, [%rd18];
	setp.eq.s32 	%p14, %r23, 0;
	@%p14 bra 	$L__BB0_22;
	ld.global.u32 	%r42, [%rd3];
	ld.global.u32 	%r43, [%rd4];
	add.s32 	%r24, %r23, %r43;
	setp.ge.s32 	%p15, %r42, %r24;
	@%p15 bra 	$L__BB0_22;
	st.global.u32 	[%rd3], %r24;
$L__BB0_22:
	add.s32 	%r48, %r48, 1;
	add.s32 	%r47, %r47, 1;
	setp.ne.s32 	%p16, %r47, 0;
	@%p16 bra 	$L__BB0_19;
$L__BB0_23:
	ret;

}
	// .globl	_Z11cudaKernel2PiS_S_i
.visible .entry _Z11cudaKernel2PiS_S_i(
	.param .u64 .ptr .align 1 _Z11cudaKernel2PiS_S_i_param_0,
	.param .u64 .ptr .align 1 _Z11cudaKernel2PiS_S_i_param_1,
	.param .u64 .ptr .align 1 _Z11cudaKernel2PiS_S_i_param_2,
	.param .u32 _Z11cudaKernel2PiS_S_i_param_3
)
{
	.local .align 8 .b8 	__local_depot1[8];
	.reg .b64 	%SP;
	.reg .b64 	%SPL;
	.reg .pred 	%p<2>;
	.reg .b32 	%r<14>;
	.reg .b64 	%rd<16>;

	mov.u64 	%SPL, __local_depot1;
	cvta.local.u64 	%SP, %SPL;
	ld.param.u64 	%rd3, [_Z11cudaKernel2PiS_S_i_param_0];
	ld.param.u64 	%rd4, [_Z11cudaKernel2PiS_S_i_param_1];
	ld.param.u64 	%rd5, [_Z11cudaKernel2PiS_S_i_param_2];
	cvta.to.global.u64 	%rd6, %rd5;
	cvta.to.global.u64 	%rd7, %rd4;
	mov.u32 	%r6, %ctaid.x;
	mov.u32 	%r7, %ntid.x;
	mov.u32 	%r8, %tid.x;
	mad.lo.s32 	%r1, %r6, %r7, %r8;
	mul.wide.s32 	%rd8, %r1, 4;
	add.s64 	%rd1, %rd7, %rd8;
	ld.global.u32 	%r13, [%rd1];
	add.s64 	%rd2, %rd6, %rd8;
	ld.global.u32 	%r3, [%rd2];
	setp.le.s32 	%p1, %r13, %r3;
	@%p1 bra 	$L__BB1_2;
	add.u64 	%rd9, %SP, 0;
	add.u64 	%rd10, %SPL, 0;
	cvta.to.global.u64 	%rd11, %rd3;
	st.local.v2.u32 	[%rd10], {%r13, %r3};
	mov.u64 	%rd12, $str;
	cvta.global.u64 	%rd13, %rd12;
	{ // callseq 0, 0
	.param .b64 param0;
	st.param.b64 	[param0], %rd13;
	.param .b64 param1;
	st.param.b64 	[param1], %rd9;
	.param .b32 retval0;
	call.uni (retval0), 
	vprintf, 
	(
	param0, 
	param1
	);
	ld.param.b32 	%r9, [retval0];
	} // callseq 0
	ld.global.u32 	%r11, [%rd2];
	st.global.u32 	[%rd1], %r11;
	add.s64 	%rd15, %rd11, %rd8;
	mov.b32 	%r12, 1;
	st.global.u32 	[%rd15], %r12;
	ld.global.u32 	%r13, [%rd1];
$L__BB1_2:
	st.global.u32 	[%rd2], %r13;
	ret;

}


// ===== COMPILED SASS (sm_100) =====

	.target	sm_100

	.elftype	@"ET_EXEC"


//--------------------- .note.nv.tkinfo           --------------------------
	.section	.note.nv.tkinfo,"",@"SHT_NOTE"
	.sectionflags	@"SHF_NOTE_NV_TKINFO"
	.tkinfo
        /*0018*/ 	.word	0x00000002
        /*0030*/ 	.string	""
        /*0030*/ 	.string	"ptxas"
        /*0030*/ 	.string	"Cuda compilation tools, release 13.0, V13.0.88"
        /*0030*/ 	.string	"Build cuda_13.0.r13.0/compiler.36424714_0"
        /*0030*/ 	.string	"-arch sm_100 -m 64 "



//--------------------- .note.nv.cuinfo           --------------------------
	.section	.note.nv.cuinfo,"",@"SHT_NOTE"
	.sectionflags	@"SHF_NOTE_NV_CUINFO"
        /*0018*/ 	.short	0x0002
        /*001a*/ 	.short	0x0064
        /*001c*/ 	.short	0x0082
	.zero		2


//--------------------- .nv.info                  --------------------------
	.section	.nv.info,"",@"SHT_CUDA_INFO"
	.align	4


	//----- nvinfo : EIATTR_REGCOUNT
	.align		4
        /*0000*/ 	.byte	0x04, 0x2f
        /*0002*/ 	.short	(.L_2 - .L_1)
	.align		4
.L_1:
        /*0004*/ 	.word	index@(_Z11cudaKernel1PiS_S_S_i)
        /*0008*/ 	.word	0x00000012


	//----- nvinfo : EIATTR_FRAME_SIZE
	.align		4
.L_2:
        /*000c*/ 	.byte	0x04, 0x11
        /*000e*/ 	.short	(.L_4 - .L_3)
	.align		4
.L_3:
        /*0010*/ 	.word	index@(_Z11cudaKernel1PiS_S_S_i)
        /*0014*/ 	.word	0x00000000


	//----- nvinfo : EIATTR_REGCOUNT
	.align		4
.L_4:
        /*0018*/ 	.byte	0x04, 0x2f
        /*001a*/ 	.short	(.L_6 - .L_5)
	.align		4
.L_5:
        /*001c*/ 	.word	index@(_Z11cudaKernel2PiS_S_i)
        /*0020*/ 	.word	0x0000001a


	//----- nvinfo : EIATTR_FRAME_SIZE
	.align		4
.L_6:
        /*0024*/ 	.byte	0x04, 0x11
        /*0026*/ 	.short	(.L_8 - .L_7)
	.align		4
.L_7:
        /*0028*/ 	.word	index@(_Z11cudaKernel2PiS_S_i)
        /*002c*/ 	.word	0x00000008


	//----- nvinfo : EIATTR_MIN_STACK_SIZE
	.align		4
.L_8:
        /*0030*/ 	.byte	0x04, 0x12
        /*0032*/ 	.short	(.L_10 - .L_9)
	.align		4
.L_9:
        /*0034*/ 	.word	index@(_Z11cudaKernel2PiS_S_i)
        /*0038*/ 	.word	0x00000008


	//----- nvinfo : EIATTR_MIN_STACK_SIZE
	.align		4
.L_10:
        /*003c*/ 	.byte	0x04, 0x12
        /*003e*/ 	.short	(.L_12 - .L_11)
	.align		4
.L_11:
        /*0040*/ 	.word	index@(_Z11cudaKernel1PiS_S_S_i)
        /*0044*/ 	.word	0x00000000
.L_12:


//--------------------- .nv.compat                --------------------------
	.section	.nv.compat,"",@"SHT_CUDA_COMPAT_INFO"
	.align	4
        /*0000*/ 	.byte	0x02, 0x09, 0x00, 0x00, 0x02, 0x02, 0x01, 0x00, 0x02, 0x05, 0x05, 0x00, 0x03, 0x07, 0x01, 0x01
        /*0010*/ 	.byte	0x02, 0x03, 0x00, 0x00, 0x02, 0x06, 0x01, 0x00, 0x04, 0x0b, 0x08, 0x00, 0x09, 0x00, 0x00, 0x00
        /*0020*/ 	.byte	0x00, 0x00, 0x00, 0x00


//--------------------- .nv.info._Z11cudaKernel2PiS_S_i --------------------------
	.section	.nv.info._Z11cudaKernel2PiS_S_i,"",@"SHT_CUDA_INFO"
	.sectionflags	@""
	.align	4


	//----- nvinfo : EIATTR_CUDA_API_VERSION
	.align		4
        /*0000*/ 	.byte	0x04, 0x37
        /*0002*/ 	.short	(.L_14 - .L_13)
.L_13:
        /*0004*/ 	.word	0x00000082


	//----- nvinfo : EIATTR_KPARAM_INFO
	.align		4
.L_14:
        /*0008*/ 	.byte	0x04, 0x17
        /*000a*/ 	.short	(.L_16 - .L_15)
.L_15:
        /*000c*/ 	.word	0x00000000
        /*0010*/ 	.short	0x0003
        /*0012*/ 	.short	0x0018
        /*0014*/ 	.byte	0x00, 0xf0, 0x11, 0x00


	//----- nvinfo : EIATTR_KPARAM_INFO
	.align		4
.L_16:
        /*0018*/ 	.byte	0x04, 0x17
        /*001a*/ 	.short	(.L_18 - .L_17)
.L_17:
        /*001c*/ 	.word	0x00000000
        /*0020*/ 	.short	0x0002
        /*0022*/ 	.short	0x0010
        /*0024*/ 	.byte	0x00, 0xf5, 0x21, 0x00


	//----- nvinfo : EIATTR_KPARAM_INFO
	.align		4
.L_18:
        /*0028*/ 	.byte	0x04, 0x17
        /*002a*/ 	.short	(.L_20 - .L_19)
.L_19:
        /*002c*/ 	.word	0x00000000
        /*0030*/ 	.short	0x0001
        /*0032*/ 	.short	0x0008
        /*0034*/ 	.byte	0x00, 0xf5, 0x21, 0x00


	//----- nvinfo : EIATTR_KPARAM_INFO
	.align		4
.L_20:
        /*0038*/ 	.byte	0x04, 0x17
        /*003a*/ 	.short	(.L_22 - .L_21)
.L_21:
        /*003c*/ 	.word	0x00000000
        /*0040*/ 	.short	0x0000
        /*0042*/ 	.short	0x0000
        /*0044*/ 	.byte	0x00, 0xf5, 0x21, 0x00


	//----- nvinfo : EIATTR_SPARSE_MMA_MASK
	.align		4
.L_22:
        /*0048*/ 	.byte	0x03, 0x50
        /*004a*/ 	.short	0x0000


	//----- nvinfo : EIATTR_MAXREG_COUNT
	.align		4
        /*004c*/ 	.byte	0x03, 0x1b
        /*004e*/ 	.short	0x00ff


	//----- nvinfo : EIATTR_EXTERNS
	.align		4
        /*0050*/ 	.byte	0x04, 0x0f
        /*0052*/ 	.short	(.L_24 - .L_23)


	//   ....[0]....
	.align		4
.L_23:
        /*0054*/ 	.word	index@(vprintf)


	//----- nvinfo : EIATTR_MERCURY_ISA_VERSION
	.align		4
.L_24:
        /*0058*/ 	.byte	0x03, 0x5f
        /*005a*/ 	.short	0x0101


	//----- nvinfo : EIATTR_VRC_CTA_INIT_COUNT
	.align		4
        /*005c*/ 	.byte	0x02, 0x4a
	.zero		1
	.zero		1


	//----- nvinfo : EIATTR_SYSCALL_OFFSETS
	.align		4
        /*0060*/ 	.byte	0x04, 0x46
        /*0062*/ 	.short	(.L_26 - .L_25)


	//   ....[0]....
.L_25:
        /*0064*/ 	.word	0x000001b0


	//----- nvinfo : EIATTR_EXIT_INSTR_OFFSETS
	.align		4
.L_26:
        /*0068*/ 	.byte	0x04, 0x1c
        /*006a*/ 	.short	(.L_28 - .L_27)


	//   ....[0]....
.L_27:
        /*006c*/ 	.word	0x00000250


	//----- nvinfo : EIATTR_CRS_STACK_SIZE
	.align		4
.L_28:
        /*0070*/ 	.byte	0x04, 0x1e
        /*0072*/ 	.short	(.L_30 - .L_29)
.L_29:
        /*0074*/ 	.word	0x00000000


	//----- nvinfo : EIATTR_CBANK_PARAM_SIZE
	.align		4
.L_30:
        /*0078*/ 	.byte	0x03, 0x19
        /*007a*/ 	.short	0x001c


	//----- nvinfo : EIATTR_PARAM_CBANK
	.align		4
        /*007c*/ 	.byte	0x04, 0x0a
        /*007e*/ 	.short	(.L_32 - .L_31)
	.align		4
.L_31:
        /*0080*/ 	.word	index@(.nv.constant0._Z11cudaKernel2PiS_S_i)
        /*0084*/ 	.short	0x0380
        /*0086*/ 	.short	0x001c


	//----- nvinfo : EIATTR_SW_WAR
	.align		4
.L_32:
        /*0088*/ 	.byte	0x04, 0x36
        /*008a*/ 	.short	(.L_34 - .L_33)
.L_33:
        /*008c*/ 	.word	0x00000008
.L_34:


//--------------------- .nv.info._Z11cudaKernel1PiS_S_S_i --------------------------
	.section	.nv.info._Z11cudaKernel1PiS_S_S_i,"",@"SHT_CUDA_INFO"
	.sectionflags	@""
	.align	4


	//----- nvinfo : EIATTR_CUDA_API_VERSION
	.align		4
        /*0000*/ 	.byte	0x04, 0x37
        /*0002*/ 	.short	(.L_36 - .L_35)
.L_35:
        /*0004*/ 	.word	0x00000082


	//----- nvinfo : EIATTR_KPARAM_INFO
	.align		4
.L_36:
        /*0008*/ 	.byte	0x04, 0x17
        /*000a*/ 	.short	(.L_38 - .L_37)
.L_37:
        /*000c*/ 	.word	0x00000000
        /*0010*/ 	.short	0x0004
        /*0012*/ 	.short	0x0020
        /*0014*/ 	.byte	0x00, 0xf0, 0x11, 0x00


	//----- nvinfo : EIATTR_KPARAM_INFO
	.align		4
.L_38:
        /*0018*/ 	.byte	0x04, 0x17
        /*001a*/ 	.short	(.L_40 - .L_39)
.L_39:
        /*001c*/ 	.word	0x00000000
        /*0020*/ 	.short	0x0003
        /*0022*/ 	.short	0x0018
        /*0024*/ 	.byte	0x00, 0xf5, 0x21, 0x00


	//----- nvinfo : EIATTR_KPARAM_INFO
	.align		4
.L_40:
        /*0028*/ 	.byte	0x04, 0x17
        /*002a*/ 	.short	(.L_42 - .L_41)
.L_41:
        /*002c*/ 	.word	0x00000000
        /*0030*/ 	.short	0x0002
        /*0032*/ 	.short	0x0010
        /*0034*/ 	.byte	0x00, 0xf5, 0x21, 0x00


	//----- nvinfo : EIATTR_KPARAM_INFO
	.align		4
.L_42:
        /*0038*/ 	.byte	0x04, 0x17
        /*003a*/ 	.short	(.L_44 - .L_43)
.L_43:
        /*003c*/ 	.word	0x00000000
        /*0040*/ 	.short	0x0001
        /*0042*/ 	.short	0x0008
        /*0044*/ 	.byte	0x00, 0xf5, 0x21, 0x00


	//----- nvinfo : EIATTR_KPARAM_INFO
	.align		4
.L_44:
        /*0048*/ 	.byte	0x04, 0x17
        /*004a*/ 	.short	(.L_46 - .L_45)
.L_45:
        /*004c*/ 	.word	0x00000000
        /*0050*/ 	.short	0x0000
        /*0052*/ 	.short	0x0000
        /*0054*/ 	.byte	0x00, 0xf5, 0x21, 0x00


	//----- nvinfo : EIATTR_SPARSE_MMA_MASK
	.align		4
.L_46:
        /*0058*/ 	.byte	0x03, 0x50
        /*005a*/ 	.short	0x0000


	//----- nvinfo : EIATTR_MAXREG_COUNT
	.align		4
        /*005c*/ 	.byte	0x03, 0x1b
        /*005e*/ 	.short	0x00ff


	//----- nvinfo : EIATTR_MERCURY_ISA_VERSION
	.align		4
        /*0060*/ 	.byte	0x03, 0x5f
        /*0062*/ 	.short	0x0101


	//----- nvinfo : EIATTR_VRC_CTA_INIT_COUNT
	.align		4
        /*0064*/ 	.byte	0x02, 0x4a
	.zero		1
	.zero		1


	//----- nvinfo : EIATTR_EXIT_INSTR_OFFSETS
	.align		4
        /*0068*/ 	.byte	0x04, 0x1c
        /*006a*/ 	.short	(.L_48 - .L_47)


	//   ....[0]....
.L_47:
        /*006c*/ 	.word	0x000000a0


	//   ....[1]....
        /*0070*/ 	.word	0x000000e0


	//   ....[2]....
        /*0074*/ 	.word	0x000004e0


	//   ....[3]....
        /*0078*/ 	.word	0x00000610


	//----- nvinfo : EIATTR_CRS_STACK_SIZE
	.align		4
.L_48:
        /*007c*/ 	.byte	0x04, 0x1e
        /*007e*/ 	.short	(.L_50 - .L_49)
.L_49:
        /*0080*/ 	.word	0x00000000


	//----- nvinfo : EIATTR_CBANK_PARAM_SIZE
	.align		4
.L_50:
        /*0084*/ 	.byte	0x03, 0x19
        /*0086*/ 	.short	0x0024


	//----- nvinfo : EIATTR_PARAM_CBANK
	.align		4
        /*0088*/ 	.byte	0x04, 0x0a
        /*008a*/ 	.short	(.L_52 - .L_51)
	.align		4
.L_51:
        /*008c*/ 	.word	index@(.nv.constant0._Z11cudaKernel1PiS_S_S_i)
        /*0090*/ 	.short	0x0380
        /*0092*/ 	.short	0x0024


	//----- nvinfo : EIATTR_SW_WAR
	.align		4
.L_52:
        /*0094*/ 	.byte	0x04, 0x36
        /*0096*/ 	.short	(.L_54 - .L_53)
.L_53:
        /*0098*/ 	.word	0x00000008
.L_54:


//--------------------- .nv.callgraph             --------------------------
	.section	.nv.callgraph,"",@"SHT_CUDA_CALLGRAPH"
	.align	4
	.sectionentsize	8
	.align		4
        /*0000*/ 	.word	0x00000000
	.align		4
        /*0004*/ 	.word	0xffffffff
	.align		4
        /*0008*/ 	.word	index@(_Z11cudaKernel2PiS_S_i)
	.align		4
        /*000c*/ 	.word	index@(vprintf)
	.align		4
        /*0010*/ 	.word	0x00000000
	.align		4
        /*0014*/ 	.word	0xfffffffe
	.align		4
        /*0018*/ 	.word	0x00000000
	.align		4
        /*001c*/ 	.word	0xfffffffd
	.align		4
        /*0020*/ 	.word	0x00000000
	.align		4
        /*0024*/ 	.word	0xfffffffc


//--------------------- .nv.constant4             --------------------------
	.section	.nv.constant4,"a",@progbits
	.align	8
	.align		8
.nv.constant4:
        /*0000*/ 	.dword	vprintf
	.align		8
        /*0008*/ 	.dword	$str


//--------------------- .text._Z11cudaKernel2PiS_S_i --------------------------
	.section	.text._Z11cudaKernel2PiS_S_i,"ax",@progbits
	.align	128
        .global         _Z11cudaKernel2PiS_S_i
        .type           _Z11cudaKernel2PiS_S_i,@function
        .size           _Z11cudaKernel2PiS_S_i,(.L_x_18 - _Z11cudaKernel2PiS_S_i)
        .other          _Z11cudaKernel2PiS_S_i,@"STO_CUDA_ENTRY STV_DEFAULT"
_Z11cudaKernel2PiS_S_i:
.text._Z11cudaKernel2PiS_S_i:
[----:B------:R-:W0:Y:S01]  /*0000*/  LDC R1, c[0x0][0x37c] ;  /* 0x0000df00ff017b82 */ /* 0x000e220000000800 */
[----:B------:R-:W1:Y:S01]  /*0010*/  S2R R3, SR_TID.X ;  /* 0x0000000000037919 */ /* 0x000e620000002100 */
[----:B------:R-:W2:Y:S06]  /*0020*/  LDCU UR5, c[0x0][0x2fc] ;  /* 0x00005f80ff0577ac */ /* 0x000eac0008000800 */
[----:B------:R-:W1:Y:S01]  /*0030*/  S2UR UR4, SR_CTAID.X ;  /* 0x00000000000479c3 */ /* 0x000e620000002500 */
[----:B0-----:R-:W-:Y:S01]  /*0040*/  IADD3 R1, PT, PT, R1, -0x8, RZ ;  /* 0xfffffff801017810 */ /* 0x001fe20007ffe0ff */
[----:B------:R-:W0:Y:S06]  /*0050*/  LDCU.64 UR36, c[0x0][0x358] ;  /* 0x00006b00ff2477ac */ /* 0x000e2c0008000a00 */
[----:B------:R-:W1:Y:S08]  /*0060*/  LDC R22, c[0x0][0x360] ;  /* 0x0000d800ff167b82 */ /* 0x000e700000000800 */
[----:B------:R-:W3:Y:S08]  /*0070*/  LDC.64 R18, c[0x0][0x388] ;  /* 0x0000e200ff127b82 */ /* 0x000ef00000000a00 */
[----:B------:R-:W4:Y:S01]  /*0080*/  LDC.64 R16, c[0x0][0x390] ;  /* 0x0000e400ff107b82 */ /* 0x000f220000000a00 */
[----:B-1----:R-:W-:-:S04]  /*0090*/  IMAD R22, R22, UR4, R3 ;  /* 0x0000000416167c24 */ /* 0x002fc8000f8e0203 */
[----:B---3--:R-:W-:-:S05]  /*00a0*/  IMAD.WIDE R18, R22, 0x4, R18 ;  /* 0x0000000416127825 */ /* 0x008fca00078e0212 */
[----:B0-----:R-:W3:Y:S01]  /*00b0*/  LDG.E R2, desc[UR36][R18.64] ;  /* 0x0000002412027981 */ /* 0x001ee2000c1e1900 */
[----:B----4-:R-:W-:-:S05]  /*00c0*/  IMAD.WIDE R16, R22, 0x4, R16 ;  /* 0x0000000416107825 */ /* 0x010fca00078e0210 */
[----:B------:R-:W3:Y:S01]  /*00d0*/  LDG.E R3, desc[UR36][R16.64] ;  /* 0x0000002410037981 */ /* 0x000ee2000c1e1900 */
[----:B------:R-:W0:Y:S01]  /*00e0*/  LDCU UR4, c[0x0][0x2f8] ;  /* 0x00005f00ff0477ac */ /* 0x000e220008000800 */
[----:B------:R-:W-:Y:S01]  /*00f0*/  BSSY.RECONVERGENT B6, `(.L_x_0) ;  /* 0x0000014000067945 */ /* 0x000fe20003800200 */
[----:B0-----:R-:W-:-:S04]  /*0100*/  IADD3 R6, P1, PT, R1, UR4, RZ ;  /* 0x0000000401067c10 */ /* 0x001fc8000ff3e0ff */
[----:B--2---:R-:W-:Y:S02]  /*0110*/  IADD3.X R7, PT, PT, RZ, UR5, RZ, P1, !PT ;  /* 0x00000005ff077c10 */ /* 0x004fe40008ffe4ff */
[----:B---3--:R-:W-:-:S13]  /*0120*/  ISETP.GT.AND P0, PT, R2, R3, PT ;  /* 0x000000030200720c */ /* 0x008fda0003f04270 */
[----:B------:R-:W-:Y:S05]  /*0130*/  @!P0 BRA `(.L_x_1) ;  /* 0x00000000003c8947 */ /* 0x000fea0003800000 */
[----:B------:R-:W-:Y:S01]  /*0140*/  MOV R0, 0x0 ;  /* 0x0000000000007802 */ /* 0x000fe20000000f00 */
[----:B------:R0:W-:Y:S01]  /*0150*/  STL.64 [R1], R2 ;  /* 0x0000000201007387 */ /* 0x0001e20000100a00 */
[----:B------:R-:W1:Y:S02]  /*0160*/  LDCU.64 UR4, c[0x4][0x8] ;  /* 0x01000100ff0477ac */ /* 0x000e640008000a00 */
[----:B------:R0:W2:Y:S01]  /*0170*/  LDC.64 R8, c[0x4][R0] ;  /* 0x0100000000087b82 */ /* 0x0000a20000000a00 */
[----:B-1----:R-:W-:Y:S01]  /*0180*/  IMAD.U32 R4, RZ, RZ, UR4 ;  /* 0x00000004ff047e24 */ /* 0x002fe2000f8e00ff */
[----:B0-----:R-:W-:-:S07]  /*0190*/  MOV R5, UR5 ;  /* 0x0000000500057c02 */ /* 0x001fce0008000f00 */
[----:B------:R-:W-:-:S07]  /*01a0*/  LEPC R20, `(.L_x_2) ;  /* 0x000000001014794e */ /* 0x000fce0000000000 */
[----:B--2---:R-:W-:Y:S05]  /*01b0*/  CALL.ABS.NOINC R8 ;  /* 0x0000000008007343 */ /* 0x004fea0003c00000 */
.L_x_2:
[----:B------:R-:W2:Y:S01]  /*01c0*/  LDG.E R5, desc[UR36][R16.64] ;  /* 0x0000002410057981 */ /* 0x000ea2000c1e1900 */
[----:B------:R-:W0:Y:S01]  /*01d0*/  LDC.64 R2, c[0x0][0x380] ;  /* 0x0000e000ff027b82 */ /* 0x000e220000000a00 */
[----:B------:R-:W-:Y:S02]  /*01e0*/  IMAD.MOV.U32 R7, RZ, RZ, 0x1 ;  /* 0x00000001ff077424 */ /* 0x000fe400078e00ff */
[----:B0-----:R-:W-:Y:S01]  /*01f0*/  IMAD.WIDE R22, R22, 0x4, R2 ;  /* 0x0000000416167825 */ /* 0x001fe200078e0202 */
[----:B--2---:R0:W-:Y:S04]  /*0200*/  STG.E desc[UR36][R18.64], R5 ;  /* 0x0000000512007986 */ /* 0x0041e8000c101924 */
[----:B------:R0:W-:Y:S04]  /*0210*/  STG.E desc[UR36][R22.64], R7 ;  /* 0x0000000716007986 */ /* 0x0001e8000c101924 */
[----:B------:R0:W5:Y:S02]  /*0220*/  LDG.E R2, desc[UR36][R18.64] ;  /* 0x0000002412027981 */ /* 0x000164000c1e1900 */
.L_x_1:
[----:B------:R-:W-:Y:S05]  /*0230*/  BSYNC.RECONVERGENT B6 ;  /* 0x0000000000067941 */ /* 0x000fea0003800200 */
.L_x_0:
[----:B-----5:R-:W-:Y:S01]  /*0240*/  STG.E desc[UR36][R16.64], R2 ;  /* 0x0000000210007986 */ /* 0x020fe2000c101924 */
[----:B------:R-:W-:Y:S05]  /*0250*/  EXIT ;  /* 0x000000000000794d */ /* 0x000fea0003800000 */
.L_x_3:
[----:B------:R-:W-:-:S00]  /*0260*/  BRA `(.L_x_3) ;  /* 0xfffffffc00fc7947 */ /* 0x000fc0000383ffff */
[----:B------:R-:W-:-:S00]  /*0270*/  NOP ;  /* 0x0000000000007918 */ /* 0x000fc00000000000 */
        /* <DEDUP_REMOVED lines=8> */
.L_x_18:


//--------------------- .text._Z11cudaKernel1PiS_S_S_i --------------------------
	.section	.text._Z11cudaKernel1PiS_S_S_i,"ax",@progbits
	.align	128
        .global         _Z11cudaKernel1PiS_S_S_i
        .type           _Z11cudaKernel1PiS_S_S_i,@function
        .size           _Z11cudaKernel1PiS_S_S_i,(.L_x_19 - _Z11cudaKernel1PiS_S_S_i)
        .other          _Z11cudaKernel1PiS_S_S_i,@"STO_CUDA_ENTRY STV_DEFAULT"
_Z11cudaKernel1PiS_S_S_i:
.text._Z11cudaKernel1PiS_S_S_i:
[----:B------:R-:W-:Y:S01]  /*0000*/  LDC R1, c[0x0][0x37c] ;  /* 0x0000df00ff017b82 */ /* 0x000fe20000000800 */
[----:B------:R-:W0:Y:S07]  /*0010*/  S2R R0, SR_TID.X ;  /* 0x0000000000007919 */ /* 0x000e2e0000002100 */
[----:B------:R-:W0:Y:S01]  /*0020*/  S2UR UR4, SR_CTAID.X ;  /* 0x00000000000479c3 */ /* 0x000e220000002500 */
[----:B------:R-:W1:Y:S07]  /*0030*/  LDCU.64 UR6, c[0x0][0x358] ;  /* 0x00006b00ff0677ac */ /* 0x000e6e0008000a00 */
[----:B------:R-:W0:Y:S08]  /*0040*/  LDC R7, c[0x0][0x360] ;  /* 0x0000d800ff077b82 */ /* 0x000e300000000800 */
[----:B------:R-:W2:Y:S01]  /*0050*/  LDC.64 R2, c[0x0][0x388] ;  /* 0x0000e200ff027b82 */ /* 0x000ea20000000a00 */
[----:B0-----:R-:W-:-:S04]  /*0060*/  IMAD R7, R7, UR4, R0 ;  /* 0x0000000407077c24 */ /* 0x001fc8000f8e0200 */
[----:B--2---:R-:W-:-:S05]  /*0070*/  IMAD.WIDE R2, R7, 0x4, R2 ;  /* 0x0000000407027825 */ /* 0x004fca00078e0202 */
[----:B-1----:R-:W2:Y:S02]  /*0080*/  LDG.E R0, desc[UR6][R2.64] ;  /* 0x0000000602007981 */ /* 0x002ea4000c1e1900 */
[----:B--2---:R-:W-:-:S13]  /*0090*/  ISETP.NE.AND P0, PT, R0, 0x1, PT ;  /* 0x000000010000780c */ /* 0x004fda0003f05270 */
[----:B------:R-:W-:Y:S05]  /*00a0*/  @P0 EXIT ;  /* 0x000000000000094d */ /* 0x000fea0003800000 */
[----:B------:R-:W0:Y:S01]  /*00b0*/  LDC R6, c[0x0][0x3a0] ;  /* 0x0000e800ff067b82 */ /* 0x000e220000000800 */
[----:B------:R1:W-:Y:S01]  /*00c0*/  STG.E desc[UR6][R2.64], RZ ;  /* 0x000000ff02007986 */ /* 0x0003e2000c101906 */
[----:B0-----:R-:W-:-:S13]  /*00d0*/  ISETP.GE.AND P0, PT, R6, 0x1, PT ;  /* 0x000000010600780c */ /* 0x001fda0003f06270 */
[----:B-1----:R-:W-:Y:S05]  /*00e0*/  @!P0 EXIT ;  /* 0x000000000000894d */ /* 0x002fea0003800000 */
[----:B------:R-:W0:Y:S01]  /*00f0*/  LDC.64 R2, c[0x0][0x398] ;  /* 0x0000e600ff027b82 */ /* 0x000e220000000a00 */
[C---:B------:R-:W-:Y:S01]  /*0100*/  ISETP.GE.U32.AND P0, PT, R6.reuse, 0x4, PT ;  /* 0x000000040600780c */ /* 0x040fe20003f06070 */
[----:B------:R-:W-:Y:S01]  /*0110*/  IMAD R8, R7, R6, RZ ;  /* 0x0000000607087224 */ /* 0x000fe200078e02ff */
[----:B------:R-:W-:Y:S01]  /*0120*/  LOP3.LUT R0, R6, 0x3, RZ, 0xc0, !PT ;  /* 0x0000000306007812 */ /* 0x000fe200078ec0ff */
[----:B------:R-:W-:-:S04]  /*0130*/  IMAD.MOV.U32 R9, RZ, RZ, RZ ;  /* 0x000000ffff097224 */ /* 0x000fc800078e00ff */
[----:B------:R-:W1:Y:S01]  /*0140*/  LDC.64 R4, c[0x0][0x390] ;  /* 0x0000e400ff047b82 */ /* 0x000e620000000a00 */
[----:B0-----:R-:W-:-:S04]  /*0150*/  IMAD.WIDE R2, R7, 0x4, R2 ;  /* 0x0000000407027825 */ /* 0x001fc800078e0202 */
[----:B-1----:R-:W-:Y:S01]  /*0160*/  IMAD.WIDE R4, R7, 0x4, R4 ;  /* 0x0000000407047825 */ /* 0x002fe200078e0204 */
[----:B------:R-:W-:Y:S06]  /*0170*/  @!P0 BRA `(.L_x_4) ;  /* 0x0000000000d48947 */ /* 0x000fec0003800000 */
[----:B------:R-:W0:Y:S01]  /*0180*/  LDCU.64 UR4, c[0x0][0x380] ;  /* 0x00007000ff0477ac */ /* 0x000e220008000a00 */
[----:B------:R-:W-:Y:S01]  /*0190*/  LOP3.LUT R9, R6, 0x7ffffffc, RZ, 0xc0, !PT ;  /* 0x7ffffffc06097812 */ /* 0x000fe200078ec0ff */
[----:B------:R-:W-:-:S04]  /*01a0*/  IMAD.MOV.U32 R11, RZ, RZ, R8 ;  /* 0x000000ffff0b7224 */ /* 0x000fc800078e0008 */
[----:B------:R-:W-:Y:S01]  /*01b0*/  IMAD.MOV R10, RZ, RZ, -R9 ;  /* 0x000000ffff0a7224 */ /* 0x000fe200078e0a09 */
[----:B0-----:R-:W-:-:S04]  /*01c0*/  UIADD3 UR4, UP0, UPT, UR4, 0x8, URZ ;  /* 0x0000000804047890 */ /* 0x001fc8000ff1e0ff */
[----:B------:R-:W-:-:S12]  /*01d0*/  UIADD3.X UR5, UPT, UPT, URZ, UR5, URZ, UP0, !UPT ;  /* 0x00000005ff057290 */ /* 0x000fd800087fe4ff */
.L_x_13:
[----:B------:R-:W-:Y:S01]  /*01e0*/  MOV R7, UR5 ;  /* 0x0000000500077c02 */ /* 0x000fe20008000f00 */
[----:B0-----:R-:W-:-:S04]  /*01f0*/  IMAD.U32 R6, RZ, RZ, UR4 ;  /* 0x00000004ff067e24 */ /* 0x001fc8000f8e00ff */
[----:B------:R-:W-:-:S05]  /*0200*/  IMAD.WIDE R6, R11, 0x4, R6 ;  /* 0x000000040b067825 */ /* 0x000fca00078e0206 */
[----:B--2---:R-:W2:Y:S01]  /*0210*/  LDG.E R14, desc[UR6][R6.64+-0x8] ;  /* 0xfffff806060e7981 */ /* 0x004ea2000c1e1900 */
[----:B------:R-:W-:Y:S01]  /*0220*/  BSSY.RECONVERGENT B0, `(.L_x_5) ;  /* 0x0000008000007945 */ /* 0x000fe20003800200 */
[----:B--2---:R-:W-:-:S13]  /*0230*/  ISETP.NE.AND P0, PT, R14, RZ, PT ;  /* 0x000000ff0e00720c */ /* 0x004fda0003f05270 */
[----:B-1----:R-:W-:Y:S05]  /*0240*/  @!P0 BRA `(.L_x_6) ;  /* 0x0000000000148947 */ /* 0x002fea0003800000 */
[----:B------:R-:W2:Y:S04]  /*0250*/  LDG.E R13, desc[UR6][R4.64] ;  /* 0x00000006040d7981 */ /* 0x000ea8000c1e1900 */
[----:B------:R-:W3:Y:S01]  /*0260*/  LDG.E R12, desc[UR6][R2.64] ;  /* 0x00000006020c7981 */ /* 0x000ee2000c1e1900 */
[----:B--2---:R-:W-:-:S05]  /*0270*/  IMAD.IADD R13, R14, 0x1, R13 ;  /* 0x000000010e0d7824 */ /* 0x004fca00078e020d */
[----:B---3--:R-:W-:-:S13]  /*0280*/  ISETP.GE.AND P0, PT, R12, R13, PT ;  /* 0x0000000d0c00720c */ /* 0x008fda0003f06270 */
[----:B------:R0:W-:Y:S02]  /*0290*/  @!P0 STG.E desc[UR6][R2.64], R13 ;  /* 0x0000000d02008986 */ /* 0x0001e4000c101906 */
.L_x_6:
[----:B------:R-:W-:Y:S05]  /*02a0*/  BSYNC.RECONVERGENT B0 ;  /* 0x0000000000007941 */ /* 0x000fea0003800200 */
.L_x_5:
[----:B------:R-:W2:Y:S01]  /*02b0*/  LDG.E R15, desc[UR6][R6.64+-0x4] ;  /* 0xfffffc06060f7981 */ /* 0x000ea2000c1e1900 */
[----:B------:R-:W-:Y:S01]  /*02c0*/  BSSY.RECONVERGENT B0, `(.L_x_7) ;  /* 0x0000008000007945 */ /* 0x000fe20003800200 */
[----:B--2---:R-:W-:-:S13]  /*02d0*/  ISETP.NE.AND P0, PT, R15, RZ, PT ;  /* 0x000000ff0f00720c */ /* 0x004fda0003f05270 */
[----:B------:R-:W-:Y:S05]  /*02e0*/  @!P0 BRA `(.L_x_8) ;  /* 0x0000000000148947 */ /* 0x000fea0003800000 */
[----:B------:R-:W2:Y:S04]  /*02f0*/  LDG.E R12, desc[UR6][R4.64] ;  /* 0x00000006040c7981 */ /* 0x000ea8000c1e1900 */
[----:B0-----:R-:W3:Y:S01]  /*0300*/  LDG.E R13, desc[UR6][R2.64] ;  /* 0x00000006020d7981 */ /* 0x001ee2000c1e1900 */
[----:B--2---:R-:W-:-:S05]  /*0310*/  IMAD.IADD R12, R15, 0x1, R12 ;  /* 0x000000010f0c7824 */ /* 0x004fca00078e020c */
[----:B---3--:R-:W-:-:S13]  /*0320*/  ISETP.GE.AND P0, PT, R13, R12, PT ;  /* 0x0000000c0d00720c */ /* 0x008fda0003f06270 */
[----:B------:R1:W-:Y:S02]  /*0330*/  @!P0 STG.E desc[UR6][R2.64], R12 ;  /* 0x0000000c02008986 */ /* 0x0003e4000c101906 */
.L_x_8:
[----:B------:R-:W-:Y:S05]  /*0340*/  BSYNC.RECONVERGENT B0 ;  /* 0x0000000000007941 */ /* 0x000fea0003800200 */
.L_x_7:
[----:B------:R-:W2:Y:S01]  /*0350*/  LDG.E R15, desc[UR6][R6.64] ;  /* 0x00000006060f7981 */ /* 0x000ea2000c1e1900 */
[----:B------:R-:W-:Y:S01]  /*0360*/  BSSY.RECONVERGENT B0, `(.L_x_9) ;  /* 0x0000008000007945 */ /* 0x000fe20003800200 */
[----:B--2---:R-:W-:-:S13]  /*0370*/  ISETP.NE.AND P0, PT, R15, RZ, PT ;  /* 0x000000ff0f00720c */ /* 0x004fda0003f05270 */
[----:B------:R-:W-:Y:S05]  /*0380*/  @!P0 BRA `(.L_x_10) ;  /* 0x0000000000148947 */ /* 0x000fea0003800000 */
[----:B-1----:R-:W2:Y:S04]  /*0390*/  LDG.E R12, desc[UR6][R4.64] ;  /* 0x00000006040c7981 */ /* 0x002ea8000c1e1900 */
[----:B0-----:R-:W3:Y:S01]  /*03a0*/  LDG.E R13, desc[UR6][R2.64] ;  /* 0x00000006020d7981 */ /* 0x001ee2000c1e1900 */
[----:B--2---:R-:W-:-:S05]  /*03b0*/  IMAD.IADD R12, R15, 0x1, R12 ;  /* 0x000000010f0c7824 */ /* 0x004fca00078e020c */
[----:B---3--:R-:W-:-:S13]  /*03c0*/  ISETP.GE.AND P0, PT, R13, R12, PT ;  /* 0x0000000c0d00720c */ /* 0x008fda0003f06270 */
[----:B------:R2:W-:Y:S02]  /*03d0*/  @!P0 STG.E desc[UR6][R2.64], R12 ;  /* 0x0000000c02008986 */ /* 0x0005e4000c101906 */
.L_x_10:
[----:B------:R-:W-:Y:S05]  /*03e0*/  BSYNC.RECONVERGENT B0 ;  /* 0x0000000000007941 */ /* 0x000fea0003800200 */
.L_x_9:
[----:B0-----:R-:W3:Y:S01]  /*03f0*/  LDG.E R13, desc[UR6][R6.64+0x4] ;  /* 0x00000406060d7981 */ /* 0x001ee2000c1e1900 */
[----:B------:R-:W-:Y:S01]  /*0400*/  IADD3 R10, PT, PT, R10, 0x4, RZ ;  /* 0x000000040a0a7810 */ /* 0x000fe20007ffe0ff */
[----:B------:R-:W-:Y:S03]  /*0410*/  BSSY.RECONVERGENT B0, `(.L_x_11) ;  /* 0x0000009000007945 */ /* 0x000fe60003800200 */
[----:B------:R-:W-:Y:S02]  /*0420*/  ISETP.NE.AND P0, PT, R10, RZ, PT ;  /* 0x000000ff0a00720c */ /* 0x000fe40003f05270 */
[----:B---3--:R-:W-:-:S13]  /*0430*/  ISETP.NE.AND P1, PT, R13, RZ, PT ;  /* 0x000000ff0d00720c */ /* 0x008fda0003f25270 */
[----:B------:R-:W-:Y:S05]  /*0440*/  @!P1 BRA `(.L_x_12) ;  /* 0x0000000000149947 */ /* 0x000fea0003800000 */
[----:B------:R-:W3:Y:S04]  /*0450*/  LDG.E R6, desc[UR6][R4.64] ;  /* 0x0000000604067981 */ /* 0x000ee8000c1e1900 */
[----:B------:R-:W4:Y:S01]  /*0460*/  LDG.E R7, desc[UR6][R2.64] ;  /* 0x0000000602077981 */ /* 0x000f22000c1e1900 */
[----:B---3--:R-:W-:-:S05]  /*0470*/  IMAD.IADD R6, R13, 0x1, R6 ;  /* 0x000000010d067824 */ /* 0x008fca00078e0206 */
[----:B----4-:R-:W-:-:S13]  /*0480*/  ISETP.GE.AND P1, PT, R7, R6, PT ;  /* 0x000000060700720c */ /* 0x010fda0003f26270 */
[----:B------:R0:W-:Y:S02]  /*0490*/  @!P1 STG.E desc[UR6][R2.64], R6 ;  /* 0x0000000602009986 */ /* 0x0001e4000c101906 */
.L_x_12:
[----:B------:R-:W-:Y:S05]  /*04a0*/  BSYNC.RECONVERGENT B0 ;  /* 0x0000000000007941 */ /* 0x000fea0003800200 */
.L_x_11:
[----:B------:R-:W-:Y:S01]  /*04b0*/  VIADD R11, R11, 0x4 ;  /* 0x000000040b0b7836 */ /* 0x000fe20000000000 */
[----:B------:R-:W-:Y:S06]  /*04c0*/  @P0 BRA `(.L_x_13) ;  /* 0xfffffffc00440947 */ /* 0x000fec000383ffff */
.L_x_4:
[----:B------:R-:W-:-:S13]  /*04d0*/  ISETP.NE.AND P0, PT, R0, RZ, PT ;  /* 0x000000ff0000720c */ /* 0x000fda0003f05270 */
[----:B------:R-:W-:Y:S05]  /*04e0*/  @!P0 EXIT ;  /* 0x000000000000894d */ /* 0x000fea0003800000 */
[----:B------:R-:W3:Y:S01]  /*04f0*/  LDC.64 R10, c[0x0][0x380] ;  /* 0x0000e000ff0a7b82 */ /* 0x000ee20000000a00 */
[----:B------:R-:W-:Y:S01]  /*0500*/  IADD3 R9, PT, PT, R8, R9, RZ ;  /* 0x0000000908097210 */ /* 0x000fe20007ffe0ff */
[----:B------:R-:W-:-:S07]  /*0510*/  IMAD.MOV R0, RZ, RZ, -R0 ;  /* 0x000000ffff007224 */ /* 0x000fce00078e0a00 */
.L_x_16:
[----:B0--3--:R-:W-:-:S05]  /*0520*/  IMAD.WIDE R6, R9, 0x4, R10 ;  /* 0x0000000409067825 */ /* 0x009fca00078e020a */
[----:B------:R-:W3:Y:S01]  /*0530*/  LDG.E R8, desc[UR6][R6.64] ;  /* 0x0000000606087981 */ /* 0x000ee2000c1e1900 */
[----:B------:R-:W-:Y:S01]  /*0540*/  VIADD R0, R0, 0x1 ;  /* 0x0000000100007836 */ /* 0x000fe20000000000 */
[----:B------:R-:W-:Y:S04]  /*0550*/  BSSY.RECONVERGENT B0, `(.L_x_14) ;  /* 0x0000009000007945 */ /* 0x000fe80003800200 */
[----:B------:R-:W-:Y:S02]  /*0560*/  ISETP.NE.AND P0, PT, R0, RZ, PT ;  /* 0x000000ff0000720c */ /* 0x000fe40003f05270 */
[----:B---3--:R-:W-:-:S13]  /*0570*/  ISETP.NE.AND P1, PT, R8, RZ, PT ;  /* 0x000000ff0800720c */ /* 0x008fda0003f25270 */
[----:B------:R-:W-:Y:S05]  /*0580*/  @!P1 BRA `(.L_x_15) ;  /* 0x0000000000149947 */ /* 0x000fea0003800000 */
[----:B------:R-:W3:Y:S04]  /*0590*/  LDG.E R7, desc[UR6][R4.64] ;  /* 0x0000000604077981 */ /* 0x000ee8000c1e1900 */
[----:B------:R-:W4:Y:S01]  /*05a0*/  LDG.E R6, desc[UR6][R2.64] ;  /* 0x0000000602067981 */ /* 0x000f22000c1e1900 */
[----:B---3--:R-:W-:-:S04]  /*05b0*/  IADD3 R7, PT, PT, R8, R7, RZ ;  /* 0x0000000708077210 */ /* 0x008fc80007ffe0ff */
[----:B----4-:R-:W-:-:S13]  /*05c0*/  ISETP.GE.AND P1, PT, R6, R7, PT ;  /* 0x000000070600720c */ /* 0x010fda0003f26270 */
[----:B------:R0:W-:Y:S02]  /*05d0*/  @!P1 STG.E desc[UR6][R2.64], R7 ;  /* 0x0000000702009986 */ /* 0x0001e4000c101906 */
.L_x_15:
[----:B------:R-:W-:Y:S05]  /*05e0*/  BSYNC.RECONVERGENT B0 ;  /* 0x0000000000007941 */ /* 0x000fea0003800200 */
.L_x_14:
[----:B------:R-:W-:Y:S01]  /*05f0*/  VIADD R9, R9, 0x1 ;  /* 0x0000000109097836 */ /* 0x000fe20000000000 */
[----:B------:R-:W-:Y:S06]  /*0600*/  @P0 BRA `(.L_x_16) ;  /* 0xfffffffc00c40947 */ /* 0x000fec000383ffff */
[----:B------:R-:W-:Y:S05]  /*0610*/  EXIT ;  /* 0x000000000000794d */ /* 0x000fea0003800000 */
.L_x_17:
        /* <DEDUP_REMOVED lines=14> */
.L_x_19:


//--------------------- .nv.global.init           --------------------------
	.section	.nv.global.init,"aw",@progbits
.nv.global.init:
	.type		$str,@object
	.size		$str,(.L_0 - $str)
$str:
        /*0000*/ 	.byte	0x0a, 0x43, 0x61, 0x3a, 0x25, 0x64, 0x09, 0x09, 0x55, 0x61, 0x3a, 0x25, 0x64, 0x00
.L_0:


//--------------------- .nv.shared.reserved.0     --------------------------
	.section	.nv.shared.reserved.0,"aw",@nobits
	.weak		__nv_reservedSMEM_offset_0_alias
	.size		__nv_reservedSMEM_offset_0_alias, 0, 64
	.other		__nv_reservedSMEM_offset_0_alias,@"STO_CUDA_RESERVED_SHARED STV_DEFAULT"
__nv_reservedSMEM_offset_0_alias:
	.zero		0
	.zero		64


//--------------------- .nv.constant0._Z11cudaKernel2PiS_S_i --------------------------
	.section	.nv.constant0._Z11cudaKernel2PiS_S_i,"a",@progbits
	.sectionflags	@""
	.align	4
.nv.constant0._Z11cudaKernel2PiS_S_i:
	.zero		924


//--------------------- .nv.constant0._Z11cudaKernel1PiS_S_S_i --------------------------
	.section	.nv.constant0._Z11cudaKernel1PiS_S_S_i,"a",@progbits
	.sectionflags	@""
	.align	4
.nv.constant0._Z11cudaKernel1PiS_S_S_i:
	.zero		932


//--------------------- SYMBOLS --------------------------

	.type		.nv.reservedSmem.offset0,@object
	.size		.nv.reservedSmem.offset0,0x4
	.type		vprintf,@function
